	.headerflags	@"EF_CUDA_TEXMODE_UNIFIED EF_CUDA_64BIT_ADDRESS EF_CUDA_ACCELERATORS EF_CUDA_SM90 EF_CUDA_VIRTUAL_SM(EF_CUDA_SM90)"
	.elftype	@"ET_EXEC"


//--------------------- .nv.info                  --------------------------
	.section	.nv.info,"",@"SHT_CUDA_INFO"
	.align	4


	//----- nvinfo : EIATTR_REGCOUNT
	.align		4
        /*0000*/ 	.byte	0x04, 0x2f
        /*0002*/ 	.short	(.L_1 - .L_0)
	.align		4
.L_0:
        /*0004*/ 	.word	index@(triton_poi_fused_max_pool2d_with_indices_1)
        /*0008*/ 	.word	0x00000012


	//----- nvinfo : EIATTR_MIN_STACK_SIZE
	.align		4
.L_1:
        /*000c*/ 	.byte	0x04, 0x12
        /*000e*/ 	.short	(.L_3 - .L_2)
	.align		4
.L_2:
        /*0010*/ 	.word	index@(triton_poi_fused_max_pool2d_with_indices_1)
        /*0014*/ 	.word	0x00000000


	//----- nvinfo : EIATTR_FRAME_SIZE
	.align		4
.L_3:
        /*0018*/ 	.byte	0x04, 0x11
        /*001a*/ 	.short	(.L_5 - .L_4)
	.align		4
.L_4:
        /*001c*/ 	.word	index@(triton_poi_fused_max_pool2d_with_indices_1)
        /*0020*/ 	.word	0x00000000


	//----- nvinfo : EIATTR_MIN_STACK_SIZE
	.align		4
.L_5:
        /*0024*/ 	.byte	0x04, 0x12
        /*0026*/ 	.short	(.L_7 - .L_6)
	.align		4
.L_6:
        /*0028*/ 	.word	index@(triton_poi_fused_max_pool2d_with_indices_1)
        /*002c*/ 	.word	0x00000000
.L_7:


//--------------------- .nv.info.triton_poi_fused_max_pool2d_with_indices_1 --------------------------
	.section	.nv.info.triton_poi_fused_max_pool2d_with_indices_1,"",@"SHT_CUDA_INFO"
	.sectionflags	@""
	.align	4


	//----- nvinfo : EIATTR_CUDA_API_VERSION
	.align		4
        /*0000*/ 	.byte	0x04, 0x37
        /*0002*/ 	.short	(.L_9 - .L_8)
.L_8:
        /*0004*/ 	.word	0x0000007c


	//----- nvinfo : EIATTR_KPARAM_INFO
	.align		4
.L_9:
        /*0008*/ 	.byte	0x04, 0x17
        /*000a*/ 	.short	(.L_11 - .L_10)
.L_10:
        /*000c*/ 	.word	0x00000000
        /*0010*/ 	.short	0x0003
        /*0012*/ 	.short	0x0018
        /*0014*/ 	.byte	0x00, 0xf0, 0x11, 0x00


	//----- nvinfo : EIATTR_KPARAM_INFO
	.align		4
.L_11:
        /*0018*/ 	.byte	0x04, 0x17
        /*001a*/ 	.short	(.L_13 - .L_12)
.L_12:
        /*001c*/ 	.word	0x00000000
        /*0020*/ 	.short	0x0002
        /*0022*/ 	.short	0x0010
        /*0024*/ 	.byte	0x00, 0xf4, 0x21, 0x00


	//----- nvinfo : EIATTR_KPARAM_INFO
	.align		4
.L_13:
        /*0028*/ 	.byte	0x04, 0x17
        /*002a*/ 	.short	(.L_15 - .L_14)
.L_14:
        /*002c*/ 	.word	0x00000000
        /*0030*/ 	.short	0x0001
        /*0032*/ 	.short	0x0008
        /*0034*/ 	.byte	0x00, 0xf4, 0x21, 0x00


	//----- nvinfo : EIATTR_KPARAM_INFO
	.align		4
.L_15:
        /*0038*/ 	.byte	0x04, 0x17
        /*003a*/ 	.short	(.L_17 - .L_16)
.L_16:
        /*003c*/ 	.word	0x00000000
        /*0040*/ 	.short	0x0000
        /*0042*/ 	.short	0x0000
        /*0044*/ 	.byte	0x00, 0xf4, 0x21, 0x00


	//----- nvinfo : EIATTR_SPARSE_MMA_MASK
	.align		4
.L_17:
        /*0048*/ 	.byte	0x03, 0x50
        /*004a*/ 	.short	0x0000


	//----- nvinfo : EIATTR_MAXREG_COUNT
	.align		4
        /*004c*/ 	.byte	0x03, 0x1b
        /*004e*/ 	.short	0x00ff


	//----- nvinfo : EIATTR_EXIT_INSTR_OFFSETS
	.align		4
        /*0050*/ 	.byte	0x04, 0x1c
        /*0052*/ 	.short	(.L_19 - .L_18)


	//   ....[0]....
.L_18:
        /*0054*/ 	.word	0x000002a0


	//----- nvinfo : EIATTR_REQNTID
	.align		4
.L_19:
        /*0058*/ 	.byte	0x04, 0x10
        /*005a*/ 	.short	(.L_21 - .L_20)
.L_20:
        /*005c*/ 	.word	0x00000080
        /*0060*/ 	.word	0x00000001
        /*0064*/ 	.word	0x00000001


	//----- nvinfo : EIATTR_CBANK_PARAM_SIZE
	.align		4
.L_21:
        /*0068*/ 	.byte	0x03, 0x19
        /*006a*/ 	.short	0x001c


	//----- nvinfo : EIATTR_PARAM_CBANK
	.align		4
        /*006c*/ 	.byte	0x04, 0x0a
        /*006e*/ 	.short	(.L_23 - .L_22)
	.align		4
.L_22:
        /*0070*/ 	.word	index@(.nv.constant0.triton_poi_fused_max_pool2d_with_indices_1)
        /*0074*/ 	.short	0x0210
        /*0076*/ 	.short	0x001c


	//----- nvinfo : EIATTR_SW_WAR
	.align		4
.L_23:
        /*0078*/ 	.byte	0x04, 0x36
        /*007a*/ 	.short	(.L_25 - .L_24)
.L_24:
        /*007c*/ 	.word	0x00000008
.L_25:


//--------------------- .nv.callgraph             --------------------------
	.section	.nv.callgraph,"",@"SHT_CUDA_CALLGRAPH"
	.align	4
	.sectionentsize	8
	.align		4
        /*0000*/ 	.word	0x00000000
	.align		4
        /*0004*/ 	.word	0xffffffff
	.align		4
        /*0008*/ 	.word	0x00000000
	.align		4
        /*000c*/ 	.word	0xfffffffe
	.align		4
        /*0010*/ 	.word	0x00000000
	.align		4
        /*0014*/ 	.word	0xfffffffd
	.align		4
        /*0018*/ 	.word	0x00000000
	.align		4
        /*001c*/ 	.word	0xfffffffc


//--------------------- .text.triton_poi_fused_max_pool2d_with_indices_1 --------------------------
	.section	.text.triton_poi_fused_max_pool2d_with_indices_1,"ax",@progbits
	.align	128
        .global         triton_poi_fused_max_pool2d_with_indices_1
        .type           triton_poi_fused_max_pool2d_with_indices_1,@function
        .size           triton_poi_fused_max_pool2d_with_indices_1,(.L_x_1 - triton_poi_fused_max_pool2d_with_indices_1)
        .other          triton_poi_fused_max_pool2d_with_indices_1,@"STO_CUDA_ENTRY STV_DEFAULT"
triton_poi_fused_max_pool2d_with_indices_1:
.text.triton_poi_fused_max_pool2d_with_indices_1:
[----:B------:R-:W-:Y:S01]  /*0000*/  LDC R1, c[0x0][0x28] ;  /* 0x00000a00ff017b82 */ /* 0x000fe20000000800 */
[----:B------:R-:W1:Y:S07]  /*0010*/  S2R R0, SR_TID.X ;  /* 0x0000000000007919 */ /* 0x000e6e0000002100 */
[----:B------:R-:W2:Y:S01]  /*0020*/  LDC.64 R2, c[0x0][0x210] ;  /* 0x00008400ff027b82 */ /* 0x000ea20000000a00 */
[----:B------:R-:W-:Y:S01]  /*0030*/  ULDC.64 UR4, c[0x0][0x208] ;  /* 0x0000820000047ab9 */ /* 0x000fe20000000a00 */
[----:B------:R-:W-:Y:S01]  /*0040*/  ULDC.64 UR6, c[0x0][0x220] ;  /* 0x0000880000067ab9 */ /* 0x000fe20000000a00 */
[----:B------:R-:W3:Y:S01]  /*0050*/  S2R R11, SR_CTAID.X ;  /* 0x00000000000b7919 */ /* 0x000ee20000002500 */
[----:B-1----:R-:W-:-:S05]  /*0060*/  LOP3.LUT R0, R0, 0x7f, RZ, 0xc0, !PT ;  /* 0x0000007f00007812 */ /* 0x002fca00078ec0ff */
[----:B---3--:R-:W-:-:S05]  /*0070*/  IMAD R11, R11, 0x80, R0 ;  /* 0x000000800b0b7824 */ /* 0x008fca00078e0200 */
[----:B------:R-:W-:-:S04]  /*0080*/  SHF.R.S32.HI R0, RZ, 0x1f, R11 ;  /* 0x0000001fff007819 */ /* 0x000fc8000001140b */
[----:B------:R-:W-:-:S04]  /*0090*/  LEA.HI R0, R0, R11, RZ, 0x4 ;  /* 0x0000000b00007211 */ /* 0x000fc800078f20ff */
[C---:B------:R-:W-:Y:S01]  /*00a0*/  LOP3.LUT R4, R0.reuse, 0x7ffffff0, RZ, 0xc0, !PT ;  /* 0x7ffffff000047812 */ /* 0x040fe200078ec0ff */
[----:B------:R-:W-:-:S04]  /*00b0*/  IMAD.SHL.U32 R0, R0, 0x4, RZ ;  /* 0x0000000400007824 */ /* 0x000fc800078e00ff */
[----:B------:R-:W-:Y:S01]  /*00c0*/  IMAD.IADD R4, R11, 0x1, -R4 ;  /* 0x000000010b047824 */ /* 0x000fe200078e0a04 */
[----:B------:R-:W-:-:S05]  /*00d0*/  LOP3.LUT R5, R0, 0xffffffc0, RZ, 0xc0, !PT ;  /* 0xffffffc000057812 */ /* 0x000fca00078ec0ff */
[----:B------:R-:W-:-:S04]  /*00e0*/  IMAD R9, R4, 0x2, R5 ;  /* 0x0000000204097824 */ /* 0x000fc800078e0205 */
[----:B--2---:R-:W-:-:S04]  /*00f0*/  IMAD.WIDE R4, R9, 0x4, R2 ;  /* 0x0000000409047825 */ /* 0x004fc800078e0202 */
[----:B------:R-:W-:Y:S01]  /*0100*/  VIADD R7, R9, 0x20 ;  /* 0x0000002009077836 */ /* 0x000fe20000000000 */
[----:B------:R-:W2:Y:S04]  /*0110*/  LDG.E.EL R0, desc[UR4][R4.64] ;  /* 0x0000000404007981 */ /* 0x000ea8000c2e1900 */
[----:B------:R-:W2:Y:S01]  /*0120*/  LDG.E.EL R13, desc[UR4][R4.64+0x4] ;  /* 0x00000404040d7981 */ /* 0x000ea2000c2e1900 */
[----:B------:R-:W-:-:S04]  /*0130*/  IMAD.WIDE R6, R7, 0x4, R2 ;  /* 0x0000000407067825 */ /* 0x000fc800078e0202 */
[----:B------:R-:W-:Y:S01]  /*0140*/  VIADD R9, R9, 0x21 ;  /* 0x0000002109097836 */ /* 0x000fe20000000000 */
[----:B------:R-:W3:Y:S03]  /*0150*/  LDG.E.EL R10, desc[UR4][R6.64] ;  /* 0x00000004060a7981 */ /* 0x000ee6000c2e1900 */
[----:B------:R-:W-:Y:S02]  /*0160*/  IMAD.WIDE R2, R9, 0x4, R2 ;  /* 0x0000000409027825 */ /* 0x000fe400078e0202 */
[----:B------:R-:W1:Y:S03]  /*0170*/  LDC.64 R8, c[0x0][0x218] ;  /* 0x00008600ff087b82 */ /* 0x000e660000000a00 */
[----:B------:R1:W4:Y:S02]  /*0180*/  LDG.E.EL R15, desc[UR4][R2.64] ;  /* 0x00000004020f7981 */ /* 0x000324000c2e1900 */
[----:B-1----:R-:W-:Y:S01]  /*0190*/  IMAD.WIDE R2, R11, 0x4, R8 ;  /* 0x000000040b027825 */ /* 0x002fe200078e0208 */
[----:B--2---:R-:W-:-:S02]  /*01a0*/  FSETP.GT.AND P0, PT, R13, R0, PT ;  /* 0x000000000d00720b */ /* 0x004fc40003f04000 */
[----:B------:R-:W-:Y:S02]  /*01b0*/  FSETP.NAN.AND P2, PT, R13, R13, PT ;  /* 0x0000000d0d00720b */ /* 0x000fe40003f48000 */
[----:B---3--:R-:W-:-:S09]  /*01c0*/  FSETP.NAN.AND P1, PT, R10, R10, PT ;  /* 0x0000000a0a00720b */ /* 0x008fd20003f28000 */
[----:B------:R-:W-:Y:S02]  /*01d0*/  @!P0 FSEL R13, R13, R0, P2 ;  /* 0x000000000d0d8208 */ /* 0x000fe40001000000 */
[----:B----4-:R-:W-:Y:S02]  /*01e0*/  FSETP.NAN.AND P3, PT, R15, R15, PT ;  /* 0x0000000f0f00720b */ /* 0x010fe40003f68000 */
[----:B------:R-:W-:Y:S02]  /*01f0*/  FSETP.GEU.AND P2, PT, R13, R10, PT ;  /* 0x0000000a0d00720b */ /* 0x000fe40003f4e000 */
[----:B------:R-:W-:Y:S02]  /*0200*/  SEL R0, RZ, 0x1, !P0 ;  /* 0x00000001ff007807 */ /* 0x000fe40004000000 */
[----:B------:R-:W-:Y:S02]  /*0210*/  @!P1 FSEL R10, R10, R13, !P2 ;  /* 0x0000000d0a0a9208 */ /* 0x000fe40005000000 */
[----:B------:R-:W-:-:S02]  /*0220*/  IADD3 R4, P1, R11, UR6, RZ ;  /* 0x000000060b047c10 */ /* 0x000fc4000ff3e0ff */
[----:B------:R-:W-:Y:S02]  /*0230*/  FSETP.GEU.AND P0, PT, R10, R15, PT ;  /* 0x0000000f0a00720b */ /* 0x000fe40003f0e000 */
[----:B------:R-:W-:Y:S02]  /*0240*/  SEL R0, R0, 0x2, P2 ;  /* 0x0000000200007807 */ /* 0x000fe40001000000 */
[----:B------:R-:W-:Y:S02]  /*0250*/  @!P3 SEL R15, R15, R10, !P0 ;  /* 0x0000000a0f0fb207 */ /* 0x000fe40004000000 */
[----:B------:R-:W-:Y:S02]  /*0260*/  LEA.HI.X.SX32 R5, R11, UR7, 0x1, P1 ;  /* 0x000000070b057c11 */ /* 0x000fe400088f0eff */
[----:B------:R-:W-:Y:S01]  /*0270*/  SEL R7, R0, 0x3, P0 ;  /* 0x0000000300077807 */ /* 0x000fe20000000000 */
[----:B------:R-:W-:Y:S04]  /*0280*/  STG.E desc[UR4][R2.64], R15 ;  /* 0x0000000f02007986 */ /* 0x000fe8000c101904 */
[----:B------:R-:W-:Y:S01]  /*0290*/  STG.E.U8 desc[UR4][R4.64], R7 ;  /* 0x0000000704007986 */ /* 0x000fe2000c101104 */
[----:B------:R-:W-:Y:S05]  /*02a0*/  EXIT ;  /* 0x000000000000794d */ /* 0x000fea0003800000 */
.L_x_0:
[----:B------:R-:W-:-:S00]  /*02b0*/  BRA `(.L_x_0) ;  /* 0xfffffffc00fc7947 */ /* 0x000fc0000383ffff */
[----:B------:R-:W-:-:S00]  /*02c0*/  NOP ;  /* 0x0000000000007918 */ /* 0x000fc00000000000 */
        /* <DEDUP_REMOVED lines=11> */
.L_x_1:


//--------------------- .nv.constant0.triton_poi_fused_max_pool2d_with_indices_1 --------------------------
	.section	.nv.constant0.triton_poi_fused_max_pool2d_with_indices_1,"a",@progbits
	.sectionflags	@""
	.align	4
.nv.constant0.triton_poi_fused_max_pool2d_with_indices_1:
	.zero		556
